.version 3.0 
.target sm_20
.global .s32  gresult, srca;

.entry main {
   .reg .s32 a, d;

   ld.global.s32  a, [srca];
   mad.lo.s32  d, a, -1, -1;
   st.global.s32 [gresult], d;
   
   exit;
}


// ===== COMPILED SASS (sm_100) =====

	.target	sm_100

	.elftype	@"ET_EXEC"


//--------------------- .note.nv.tkinfo           --------------------------
	.section	.note.nv.tkinfo,"",@"SHT_NOTE"
	.sectionflags	@"SHF_NOTE_NV_TKINFO"
	.tkinfo
        /*0018*/ 	.word	0x00000002
        /*0030*/ 	.string	""
        /*0030*/ 	.string	"ptxas"
        /*0030*/ 	.string	"Cuda compilation tools, release 13.0, V13.0.88"
        /*0030*/ 	.string	"Build cuda_13.0.r13.0/compiler.36424714_0"
        /*0030*/ 	.string	"-arch sm_100 "



//--------------------- .note.nv.cuinfo           --------------------------
	.section	.note.nv.cuinfo,"",@"SHT_NOTE"
	.sectionflags	@"SHF_NOTE_NV_CUINFO"
        /*0018*/ 	.short	0x0002
        /*001a*/ 	.short	0x0014
        /*001c*/ 	.short	0x0082
	.zero		2


//--------------------- .nv.info                  --------------------------
	.section	.nv.info,"",@"SHT_CUDA_INFO"
	.align	4


	//----- nvinfo : EIATTR_REGCOUNT
	.align		4
        /*0000*/ 	.byte	0x04, 0x2f
        /*0002*/ 	.short	(.L_3 - .L_2)
	.align		4
.L_2:
        /*0004*/ 	.word	index@(main)
        /*0008*/ 	.word	0x0000000a


	//----- nvinfo : EIATTR_FRAME_SIZE
	.align		4
.L_3:
        /*000c*/ 	.byte	0x04, 0x11
        /*000e*/ 	.short	(.L_5 - .L_4)
	.align		4
.L_4:
        /*0010*/ 	.word	index@(main)
        /*0014*/ 	.word	0x00000000


	//----- nvinfo : EIATTR_MIN_STACK_SIZE
	.align		4
.L_5:
        /*0018*/ 	.byte	0x04, 0x12
        /*001a*/ 	.short	(.L_7 - .L_6)
	.align		4
.L_6:
        /*001c*/ 	.word	index@(main)
        /*0020*/ 	.word	0x00000000
.L_7:


//--------------------- .nv.compat                --------------------------
	.section	.nv.compat,"",@"SHT_CUDA_COMPAT_INFO"
	.align	4
        /*0000*/ 	.byte	0x02, 0x09, 0x00, 0x00, 0x02, 0x02, 0x01, 0x00, 0x02, 0x05, 0x05, 0x00, 0x03, 0x07, 0x01, 0x01
        /*0010*/ 	.byte	0x02, 0x03, 0x00, 0x00, 0x02, 0x06, 0x01, 0x00, 0x04, 0x0b, 0x08, 0x00, 0x09, 0x00, 0x00, 0x00
        /*0020*/ 	.byte	0x00, 0x00, 0x00, 0x00


//--------------------- .nv.info.main             --------------------------
	.section	.nv.info.main,"",@"SHT_CUDA_INFO"
	.sectionflags	@""
	.align	4


	//----- nvinfo : EIATTR_CUDA_API_VERSION
	.align		4
        /*0000*/ 	.byte	0x04, 0x37
        /*0002*/ 	.short	(.L_9 - .L_8)
.L_8:
        /*0004*/ 	.word	0x00000082


	//----- nvinfo : EIATTR_SPARSE_MMA_MASK
	.align		4
.L_9:
        /*0008*/ 	.byte	0x03, 0x50
        /*000a*/ 	.short	0x0000


	//----- nvinfo : EIATTR_MAXREG_COUNT
	.align		4
        /*000c*/ 	.byte	0x03, 0x1b
        /*000e*/ 	.short	0x00ff


	//----- nvinfo : EIATTR_MERCURY_ISA_VERSION
	.align		4
        /*0010*/ 	.byte	0x03, 0x5f
        /*0012*/ 	.short	0x0101


	//----- nvinfo : EIATTR_VRC_CTA_INIT_COUNT
	.align		4
        /*0014*/ 	.byte	0x02, 0x4a
	.zero		1
	.zero		1


	//----- nvinfo : EIATTR_EXIT_INSTR_OFFSETS
	.align		4
        /*0018*/ 	.byte	0x04, 0x1c
        /*001a*/ 	.short	(.L_11 - .L_10)


	//   ....[0]....
.L_10:
        /*001c*/ 	.word	0x00000070


	//----- nvinfo : EIATTR_SW_WAR
	.align		4
.L_11:
        /*0020*/ 	.byte	0x04, 0x36
        /*0022*/ 	.short	(.L_13 - .L_12)
.L_12:
        /*0024*/ 	.word	0x00000008
.L_13:


//--------------------- .nv.callgraph             --------------------------
	.section	.nv.callgraph,"",@"SHT_CUDA_CALLGRAPH"
	.align	4
	.sectionentsize	8
	.align		4
        /*0000*/ 	.word	0x00000000
	.align		4
        /*0004*/ 	.word	0xffffffff
	.align		4
        /*0008*/ 	.word	0x00000000
	.align		4
        /*000c*/ 	.word	0xfffffffe
	.align		4
        /*0010*/ 	.word	0x00000000
	.align		4
        /*0014*/ 	.word	0xfffffffd
	.align		4
        /*0018*/ 	.word	0x00000000
	.align		4
        /*001c*/ 	.word	0xfffffffc


//--------------------- .nv.constant4             --------------------------
	.section	.nv.constant4,"a",@progbits
	.align	8
	.align		8
.nv.constant4:
        /*0000*/ 	.dword	gresult
	.align		8
        /*0008*/ 	.dword	srca


//--------------------- .text.main                --------------------------
	.section	.text.main,"ax",@progbits
	.align	128
.text.main:
        .type           main,@function
        .size           main,(.L_x_1 - main)
        .other          main,@"STO_CUDA_ENTRY STV_DEFAULT"
main:
[----:B------:R-:W-:Y:S08]  /*0000*/  LDC R1, c[0x0][0x37c] ;  /* 0x0000df00ff017b82 */ /* 0x000ff00000000800 */
[----:B------:R-:W0:Y:S01]  /*0010*/  LDC.64 R2, c[0x4][0x8] ;  /* 0x01000200ff027b82 */ /* 0x000e220000000a00 */
[----:B------:R-:W0:Y:S02]  /*0020*/  LDCU.64 UR4, c[0x0][0x358] ;  /* 0x00006b00ff0477ac */ /* 0x000e240008000a00 */
[----:B0-----:R-:W2:Y:S05]  /*0030*/  LDG.E R2, desc[UR4][R2.64] ;  /* 0x0000000402027981 */ /* 0x001eaa000c1e1900 */
[----:B------:R-:W0:Y:S01]  /*0040*/  LDC.64 R4, c[0x4][RZ] ;  /* 0x01000000ff047b82 */ /* 0x000e220000000a00 */
[----:B--2---:R-:W-:-:S05]  /*0050*/  IADD3 R7, PT, PT, -R2, -0x1, RZ ;  /* 0xffffffff02077810 */ /* 0x004fca0007ffe1ff */
[----:B0-----:R-:W-:Y:S01]  /*0060*/  STG.E desc[UR4][R4.64], R7 ;  /* 0x0000000704007986 */ /* 0x001fe2000c101904 */
[----:B------:R-:W-:Y:S05]  /*0070*/  EXIT ;  /* 0x000000000000794d */ /* 0x000fea0003800000 */
.L_x_0:
[----:B------:R-:W-:-:S00]  /*0080*/  BRA `(.L_x_0) ;  /* 0xfffffffc00fc7947 */ /* 0x000fc0000383ffff */
[----:B------:R-:W-:-:S00]  /*0090*/  NOP ;  /* 0x0000000000007918 */ /* 0x000fc00000000000 */
        /* <DEDUP_REMOVED lines=14> */
.L_x_1:


//--------------------- .nv.shared.reserved.0     --------------------------
	.section	.nv.shared.reserved.0,"aw",@nobits
	.weak		__nv_reservedSMEM_offset_0_alias
	.size		__nv_reservedSMEM_offset_0_alias, 0, 64
	.other		__nv_reservedSMEM_offset_0_alias,@"STO_CUDA_RESERVED_SHARED STV_DEFAULT"
__nv_reservedSMEM_offset_0_alias:
	.zero		0
	.zero		64


//--------------------- .nv.global                --------------------------
	.section	.nv.global,"aw",@nobits
	.align	4
.nv.global:
	.type		gresult,@object
	.size		gresult,(srca - gresult)
gresult:
	.zero		4
	.type		srca,@object
	.size		srca,(.L_1 - srca)
srca:
	.zero		4
.L_1:


//--------------------- .nv.constant0.main        --------------------------
	.section	.nv.constant0.main,"a",@progbits
	.sectionflags	@""
	.align	4
.nv.constant0.main:
	.zero		896


//--------------------- SYMBOLS --------------------------

	.type		.nv.reservedSmem.offset0,@object
	.size		.nv.reservedSmem.offset0,0x4
